//
// Generated by NVIDIA NVVM Compiler
//
// Compiler Build ID: CL-36424714
// Cuda compilation tools, release 13.0, V13.0.88
// Based on NVVM 20.0.0
//

.version 9.0
.target sm_100
.address_size 64

	// .globl	_Z8veccInitPfS_i

.visible .entry _Z8veccInitPfS_i(
	.param .u64 .ptr .align 1 _Z8veccInitPfS_i_param_0,
	.param .u64 .ptr .align 1 _Z8veccInitPfS_i_param_1,
	.param .u32 _Z8veccInitPfS_i_param_2
)
{
	.reg .pred 	%p<3>;
	.reg .b32 	%r<13>;
	.reg .b64 	%rd<8>;

	ld.param.u64 	%rd3, [_Z8veccInitPfS_i_param_0];
	ld.param.u64 	%rd4, [_Z8veccInitPfS_i_param_1];
	ld.param.u32 	%r6, [_Z8veccInitPfS_i_param_2];
	mov.u32 	%r1, %ntid.x;
	mov.u32 	%r7, %ctaid.x;
	mov.u32 	%r8, %tid.x;
	mad.lo.s32 	%r12, %r1, %r7, %r8;
	setp.ge.s32 	%p1, %r12, %r6;
	@%p1 bra 	$L__BB0_3;
	mov.u32 	%r9, %nctaid.x;
	mul.lo.s32 	%r3, %r1, %r9;
	cvta.to.global.u64 	%rd1, %rd3;
	cvta.to.global.u64 	%rd2, %rd4;
$L__BB0_2:
	mul.wide.s32 	%rd5, %r12, 4;
	add.s64 	%rd6, %rd1, %rd5;
	mov.b32 	%r10, 1065353216;
	st.global.u32 	[%rd6], %r10;
	add.s64 	%rd7, %rd2, %rd5;
	mov.b32 	%r11, 1073741824;
	st.global.u32 	[%rd7], %r11;
	add.s32 	%r12, %r12, %r3;
	setp.lt.s32 	%p2, %r12, %r6;
	@%p2 bra 	$L__BB0_2;
$L__BB0_3:
	ret;

}
	// .globl	_Z13veccAddKernelPfS_i
.visible .entry _Z13veccAddKernelPfS_i(
	.param .u64 .ptr .align 1 _Z13veccAddKernelPfS_i_param_0,
	.param .u64 .ptr .align 1 _Z13veccAddKernelPfS_i_param_1,
	.param .u32 _Z13veccAddKernelPfS_i_param_2
)
{
	.reg .pred 	%p<3>;
	.reg .b32 	%r<11>;
	.reg .b32 	%f<4>;
	.reg .b64 	%rd<8>;

	ld.param.u64 	%rd3, [_Z13veccAddKernelPfS_i_param_0];
	ld.param.u64 	%rd4, [_Z13veccAddKernelPfS_i_param_1];
	ld.param.u32 	%r6, [_Z13veccAddKernelPfS_i_param_2];
	mov.u32 	%r1, %ntid.x;
	mov.u32 	%r7, %ctaid.x;
	mov.u32 	%r8, %tid.x;
	mad.lo.s32 	%r10, %r1, %r7, %r8;
	setp.ge.s32 	%p1, %r10, %r6;
	@%p1 bra 	$L__BB1_3;
	mov.u32 	%r9, %nctaid.x;
	mul.lo.s32 	%r3, %r1, %r9;
	cvta.to.global.u64 	%rd1, %rd3;
	cvta.to.global.u64 	%rd2, %rd4;
$L__BB1_2:
	mul.wide.s32 	%rd5, %r10, 4;
	add.s64 	%rd6, %rd1, %rd5;
	ld.global.f32 	%f1, [%rd6];
	add.s64 	%rd7, %rd2, %rd5;
	ld.global.f32 	%f2, [%rd7];
	add.f32 	%f3, %f1, %f2;
	st.global.f32 	[%rd7], %f3;
	add.s32 	%r10, %r10, %r3;
	setp.lt.s32 	%p2, %r10, %r6;
	@%p2 bra 	$L__BB1_2;
$L__BB1_3:
	ret;

}
	// .globl	_Z5checkPfPbi
.visible .entry _Z5checkPfPbi(
	.param .u64 .ptr .align 1 _Z5checkPfPbi_param_0,
	.param .u64 .ptr .align 1 _Z5checkPfPbi_param_1,
	.param .u32 _Z5checkPfPbi_param_2
)
{
	.reg .pred 	%p<4>;
	.reg .b16 	%rs<2>;
	.reg .b32 	%r<11>;
	.reg .b32 	%f<2>;
	.reg .b64 	%rd<7>;

	ld.param.u64 	%rd3, [_Z5checkPfPbi_param_0];
	ld.param.u64 	%rd4, [_Z5checkPfPbi_param_1];
	ld.param.u32 	%r6, [_Z5checkPfPbi_param_2];
	mov.u32 	%r1, %ntid.x;
	mov.u32 	%r7, %ctaid.x;
	mov.u32 	%r8, %tid.x;
	mad.lo.s32 	%r10, %r1, %r7, %r8;
	setp.ge.s32 	%p1, %r10, %r6;
	@%p1 bra 	$L__BB2_5;
	mov.u32 	%r9, %nctaid.x;
	mul.lo.s32 	%r3, %r1, %r9;
	cvta.to.global.u64 	%rd1, %rd3;
	cvta.to.global.u64 	%rd2, %rd4;
$L__BB2_2:
	mul.wide.s32 	%rd5, %r10, 4;
	add.s64 	%rd6, %rd1, %rd5;
	ld.global.f32 	%f1, [%rd6];
	setp.eq.f32 	%p2, %f1, 0f40400000;
	@%p2 bra 	$L__BB2_4;
	mov.b16 	%rs1, 0;
	st.global.u8 	[%rd2], %rs1;
$L__BB2_4:
	add.s32 	%r10, %r10, %r3;
	setp.lt.s32 	%p3, %r10, %r6;
	@%p3 bra 	$L__BB2_2;
$L__BB2_5:
	ret;

}


// ===== COMPILED SASS (sm_100) =====

	.target	sm_100

	.elftype	@"ET_EXEC"


//--------------------- .note.nv.tkinfo           --------------------------
	.section	.note.nv.tkinfo,"",@"SHT_NOTE"
	.sectionflags	@"SHF_NOTE_NV_TKINFO"
	.tkinfo
        /*0018*/ 	.word	0x00000002
        /*0030*/ 	.string	""
        /*0030*/ 	.string	"ptxas"
        /*0030*/ 	.string	"Cuda compilation tools, release 13.0, V13.0.88"
        /*0030*/ 	.string	"Build cuda_13.0.r13.0/compiler.36424714_0"
        /*0030*/ 	.string	"-arch sm_100 -m 64 "



//--------------------- .note.nv.cuinfo           --------------------------
	.section	.note.nv.cuinfo,"",@"SHT_NOTE"
	.sectionflags	@"SHF_NOTE_NV_CUINFO"
        /*0018*/ 	.short	0x0002
        /*001a*/ 	.short	0x0064
        /*001c*/ 	.short	0x0082
	.zero		2


//--------------------- .nv.info                  --------------------------
	.section	.nv.info,"",@"SHT_CUDA_INFO"
	.align	4


	//----- nvinfo : EIATTR_REGCOUNT
	.align		4
        /*0000*/ 	.byte	0x04, 0x2f
        /*0002*/ 	.short	(.L_1 - .L_0)
	.align		4
.L_0:
        /*0004*/ 	.word	index@(_Z8veccInitPfS_i)
        /*0008*/ 	.word	0x00000010


	//----- nvinfo : EIATTR_FRAME_SIZE
	.align		4
.L_1:
        /*000c*/ 	.byte	0x04, 0x11
        /*000e*/ 	.short	(.L_3 - .L_2)
	.align		4
.L_2:
        /*0010*/ 	.word	index@(_Z8veccInitPfS_i)
        /*0014*/ 	.word	0x00000000


	//----- nvinfo : EIATTR_REGCOUNT
	.align		4
.L_3:
        /*0018*/ 	.byte	0x04, 0x2f
        /*001a*/ 	.short	(.L_5 - .L_4)
	.align		4
.L_4:
        /*001c*/ 	.word	index@(_Z13veccAddKernelPfS_i)
        /*0020*/ 	.word	0x0000000e


	//----- nvinfo : EIATTR_FRAME_SIZE
	.align		4
.L_5:
        /*0024*/ 	.byte	0x04, 0x11
        /*0026*/ 	.short	(.L_7 - .L_6)
	.align		4
.L_6:
        /*0028*/ 	.word	index@(_Z13veccAddKernelPfS_i)
        /*002c*/ 	.word	0x00000000


	//----- nvinfo : EIATTR_REGCOUNT
	.align		4
.L_7:
        /*0030*/ 	.byte	0x04, 0x2f
        /*0032*/ 	.short	(.L_9 - .L_8)
	.align		4
.L_8:
        /*0034*/ 	.word	index@(_Z5checkPfPbi)
        /*0038*/ 	.word	0x0000000a


	//----- nvinfo : EIATTR_FRAME_SIZE
	.align		4
.L_9:
        /*003c*/ 	.byte	0x04, 0x11
        /*003e*/ 	.short	(.L_11 - .L_10)
	.align		4
.L_10:
        /*0040*/ 	.word	index@(_Z5checkPfPbi)
        /*0044*/ 	.word	0x00000000


	//----- nvinfo : EIATTR_MIN_STACK_SIZE
	.align		4
.L_11:
        /*0048*/ 	.byte	0x04, 0x12
        /*004a*/ 	.short	(.L_13 - .L_12)
	.align		4
.L_12:
        /*004c*/ 	.word	index@(_Z5checkPfPbi)
        /*0050*/ 	.word	0x00000000


	//----- nvinfo : EIATTR_MIN_STACK_SIZE
	.align		4
.L_13:
        /*0054*/ 	.byte	0x04, 0x12
        /*0056*/ 	.short	(.L_15 - .L_14)
	.align		4
.L_14:
        /*0058*/ 	.word	index@(_Z13veccAddKernelPfS_i)
        /*005c*/ 	.word	0x00000000


	//----- nvinfo : EIATTR_MIN_STACK_SIZE
	.align		4
.L_15:
        /*0060*/ 	.byte	0x04, 0x12
        /*0062*/ 	.short	(.L_17 - .L_16)
	.align		4
.L_16:
        /*0064*/ 	.word	index@(_Z8veccInitPfS_i)
        /*0068*/ 	.word	0x00000000
.L_17:


//--------------------- .nv.compat                --------------------------
	.section	.nv.compat,"",@"SHT_CUDA_COMPAT_INFO"
	.align	4
        /*0000*/ 	.byte	0x02, 0x09, 0x00, 0x00, 0x02, 0x02, 0x01, 0x00, 0x02, 0x05, 0x05, 0x00, 0x03, 0x07, 0x01, 0x01
        /*0010*/ 	.byte	0x02, 0x03, 0x00, 0x00, 0x02, 0x06, 0x01, 0x00, 0x04, 0x0b, 0x08, 0x00, 0x01, 0x00, 0x00, 0x00
        /*0020*/ 	.byte	0x00, 0x00, 0x00, 0x00


//--------------------- .nv.info._Z5checkPfPbi    --------------------------
	.section	.nv.info._Z5checkPfPbi,"",@"SHT_CUDA_INFO"
	.sectionflags	@""
	.align	4


	//----- nvinfo : EIATTR_CUDA_API_VERSION
	.align		4
        /*0000*/ 	.byte	0x04, 0x37
        /*0002*/ 	.short	(.L_19 - .L_18)
.L_18:
        /*0004*/ 	.word	0x00000082


	//----- nvinfo : EIATTR_KPARAM_INFO
	.align		4
.L_19:
        /*0008*/ 	.byte	0x04, 0x17
        /*000a*/ 	.short	(.L_21 - .L_20)
.L_20:
        /*000c*/ 	.word	0x00000000
        /*0010*/ 	.short	0x0002
        /*0012*/ 	.short	0x0010
        /*0014*/ 	.byte	0x00, 0xf0, 0x11, 0x00


	//----- nvinfo : EIATTR_KPARAM_INFO
	.align		4
.L_21:
        /*0018*/ 	.byte	0x04, 0x17
        /*001a*/ 	.short	(.L_23 - .L_22)
.L_22:
        /*001c*/ 	.word	0x00000000
        /*0020*/ 	.short	0x0001
        /*0022*/ 	.short	0x0008
        /*0024*/ 	.byte	0x00, 0xf5, 0x21, 0x00


	//----- nvinfo : EIATTR_KPARAM_INFO
	.align		4
.L_23:
        /*0028*/ 	.byte	0x04, 0x17
        /*002a*/ 	.short	(.L_25 - .L_24)
.L_24:
        /*002c*/ 	.word	0x00000000
        /*0030*/ 	.short	0x0000
        /*0032*/ 	.short	0x0000
        /*0034*/ 	.byte	0x00, 0xf5, 0x21, 0x00


	//----- nvinfo : EIATTR_SPARSE_MMA_MASK
	.align		4
.L_25:
        /*0038*/ 	.byte	0x03, 0x50
        /*003a*/ 	.short	0x0000


	//----- nvinfo : EIATTR_MAXREG_COUNT
	.align		4
        /*003c*/ 	.byte	0x03, 0x1b
        /*003e*/ 	.short	0x00ff


	//----- nvinfo : EIATTR_MERCURY_ISA_VERSION
	.align		4
        /*0040*/ 	.byte	0x03, 0x5f
        /*0042*/ 	.short	0x0101


	//----- nvinfo : EIATTR_VRC_CTA_INIT_COUNT
	.align		4
        /*0044*/ 	.byte	0x02, 0x4a
	.zero		1
	.zero		1


	//----- nvinfo : EIATTR_EXIT_INSTR_OFFSETS
	.align		4
        /*0048*/ 	.byte	0x04, 0x1c
        /*004a*/ 	.short	(.L_27 - .L_26)


	//   ....[0]....
.L_26:
        /*004c*/ 	.word	0x00000070


	//   ....[1]....
        /*0050*/ 	.word	0x00000150


	//----- nvinfo : EIATTR_CRS_STACK_SIZE
	.align		4
.L_27:
        /*0054*/ 	.byte	0x04, 0x1e
        /*0056*/ 	.short	(.L_29 - .L_28)
.L_28:
        /*0058*/ 	.word	0x00000000


	//----- nvinfo : EIATTR_CBANK_PARAM_SIZE
	.align		4
.L_29:
        /*005c*/ 	.byte	0x03, 0x19
        /*005e*/ 	.short	0x0014


	//----- nvinfo : EIATTR_PARAM_CBANK
	.align		4
        /*0060*/ 	.byte	0x04, 0x0a
        /*0062*/ 	.short	(.L_31 - .L_30)
	.align		4
.L_30:
        /*0064*/ 	.word	index@(.nv.constant0._Z5checkPfPbi)
        /*0068*/ 	.short	0x0380
        /*006a*/ 	.short	0x0014


	//----- nvinfo : EIATTR_SW_WAR
	.align		4
.L_31:
        /*006c*/ 	.byte	0x04, 0x36
        /*006e*/ 	.short	(.L_33 - .L_32)
.L_32:
        /*0070*/ 	.word	0x00000008
.L_33:


//--------------------- .nv.info._Z13veccAddKernelPfS_i --------------------------
	.section	.nv.info._Z13veccAddKernelPfS_i,"",@"SHT_CUDA_INFO"
	.sectionflags	@""
	.align	4


	//----- nvinfo : EIATTR_CUDA_API_VERSION
	.align		4
        /*0000*/ 	.byte	0x04, 0x37
        /*0002*/ 	.short	(.L_35 - .L_34)
.L_34:
        /*0004*/ 	.word	0x00000082


	//----- nvinfo : EIATTR_KPARAM_INFO
	.align		4
.L_35:
        /*0008*/ 	.byte	0x04, 0x17
        /*000a*/ 	.short	(.L_37 - .L_36)
.L_36:
        /*000c*/ 	.word	0x00000000
        /*0010*/ 	.short	0x0002
        /*0012*/ 	.short	0x0010
        /*0014*/ 	.byte	0x00, 0xf0, 0x11, 0x00


	//----- nvinfo : EIATTR_KPARAM_INFO
	.align		4
.L_37:
        /*0018*/ 	.byte	0x04, 0x17
        /*001a*/ 	.short	(.L_39 - .L_38)
.L_38:
        /*001c*/ 	.word	0x00000000
        /*0020*/ 	.short	0x0001
        /*0022*/ 	.short	0x0008
        /*0024*/ 	.byte	0x00, 0xf5, 0x21, 0x00


	//----- nvinfo : EIATTR_KPARAM_INFO
	.align		4
.L_39:
        /*0028*/ 	.byte	0x04, 0x17
        /*002a*/ 	.short	(.L_41 - .L_40)
.L_40:
        /*002c*/ 	.word	0x00000000
        /*0030*/ 	.short	0x0000
        /*0032*/ 	.short	0x0000
        /*0034*/ 	.byte	0x00, 0xf5, 0x21, 0x00


	//----- nvinfo : EIATTR_SPARSE_MMA_MASK
	.align		4
.L_41:
        /*0038*/ 	.byte	0x03, 0x50
        /*003a*/ 	.short	0x0000


	//----- nvinfo : EIATTR_MAXREG_COUNT
	.align		4
        /*003c*/ 	.byte	0x03, 0x1b
        /*003e*/ 	.short	0x00ff


	//----- nvinfo : EIATTR_MERCURY_ISA_VERSION
	.align		4
        /*0040*/ 	.byte	0x03, 0x5f
        /*0042*/ 	.short	0x0101


	//----- nvinfo : EIATTR_VRC_CTA_INIT_COUNT
	.align		4
        /*0044*/ 	.byte	0x02, 0x4a
	.zero		1
	.zero		1


	//----- nvinfo : EIATTR_EXIT_INSTR_OFFSETS
	.align		4
        /*0048*/ 	.byte	0x04, 0x1c
        /*004a*/ 	.short	(.L_43 - .L_42)


	//   ....[0]....
.L_42:
        /*004c*/ 	.word	0x00000070


	//   ....[1]....
        /*0050*/ 	.word	0x00000160


	//----- nvinfo : EIATTR_CRS_STACK_SIZE
	.align		4
.L_43:
        /*0054*/ 	.byte	0x04, 0x1e
        /*0056*/ 	.short	(.L_45 - .L_44)
.L_44:
        /*0058*/ 	.word	0x00000000


	//----- nvinfo : EIATTR_CBANK_PARAM_SIZE
	.align		4
.L_45:
        /*005c*/ 	.byte	0x03, 0x19
        /*005e*/ 	.short	0x0014


	//----- nvinfo : EIATTR_PARAM_CBANK
	.align		4
        /*0060*/ 	.byte	0x04, 0x0a
        /*0062*/ 	.short	(.L_47 - .L_46)
	.align		4
.L_46:
        /*0064*/ 	.word	index@(.nv.constant0._Z13veccAddKernelPfS_i)
        /*0068*/ 	.short	0x0380
        /*006a*/ 	.short	0x0014


	//----- nvinfo : EIATTR_SW_WAR
	.align		4
.L_47:
        /*006c*/ 	.byte	0x04, 0x36
        /*006e*/ 	.short	(.L_49 - .L_48)
.L_48:
        /*0070*/ 	.word	0x00000008
.L_49:


//--------------------- .nv.info._Z8veccInitPfS_i --------------------------
	.section	.nv.info._Z8veccInitPfS_i,"",@"SHT_CUDA_INFO"
	.sectionflags	@""
	.align	4


	//----- nvinfo : EIATTR_CUDA_API_VERSION
	.align		4
        /*0000*/ 	.byte	0x04, 0x37
        /*0002*/ 	.short	(.L_51 - .L_50)
.L_50:
        /*0004*/ 	.word	0x00000082


	//----- nvinfo : EIATTR_KPARAM_INFO
	.align		4
.L_51:
        /*0008*/ 	.byte	0x04, 0x17
        /*000a*/ 	.short	(.L_53 - .L_52)
.L_52:
        /*000c*/ 	.word	0x00000000
        /*0010*/ 	.short	0x0002
        /*0012*/ 	.short	0x0010
        /*0014*/ 	.byte	0x00, 0xf0, 0x11, 0x00


	//----- nvinfo : EIATTR_KPARAM_INFO
	.align		4
.L_53:
        /*0018*/ 	.byte	0x04, 0x17
        /*001a*/ 	.short	(.L_55 - .L_54)
.L_54:
        /*001c*/ 	.word	0x00000000
        /*0020*/ 	.short	0x0001
        /*0022*/ 	.short	0x0008
        /*0024*/ 	.byte	0x00, 0xf5, 0x21, 0x00


	//----- nvinfo : EIATTR_KPARAM_INFO
	.align		4
.L_55:
        /*0028*/ 	.byte	0x04, 0x17
        /*002a*/ 	.short	(.L_57 - .L_56)
.L_56:
        /*002c*/ 	.word	0x00000000
        /*0030*/ 	.short	0x0000
        /*0032*/ 	.short	0x0000
        /*0034*/ 	.byte	0x00, 0xf5, 0x21, 0x00


	//----- nvinfo : EIATTR_SPARSE_MMA_MASK
	.align		4
.L_57:
        /*0038*/ 	.byte	0x03, 0x50
        /*003a*/ 	.short	0x0000


	//----- nvinfo : EIATTR_MAXREG_COUNT
	.align		4
        /*003c*/ 	.byte	0x03, 0x1b
        /*003e*/ 	.short	0x00ff


	//----- nvinfo : EIATTR_MERCURY_ISA_VERSION
	.align		4
        /*0040*/ 	.byte	0x03, 0x5f
        /*0042*/ 	.short	0x0101


	//----- nvinfo : EIATTR_VRC_CTA_INIT_COUNT
	.align		4
        /*0044*/ 	.byte	0x02, 0x4a
	.zero		1
	.zero		1


	//----- nvinfo : EIATTR_EXIT_INSTR_OFFSETS
	.align		4
        /*0048*/ 	.byte	0x04, 0x1c
        /*004a*/ 	.short	(.L_59 - .L_58)


	//   ....[0]....
.L_58:
        /*004c*/ 	.word	0x00000070


	//   ....[1]....
        /*0050*/ 	.word	0x00000160


	//----- nvinfo : EIATTR_CRS_STACK_SIZE
	.align		4
.L_59:
        /*0054*/ 	.byte	0x04, 0x1e
        /*0056*/ 	.short	(.L_61 - .L_60)
.L_60:
        /*0058*/ 	.word	0x00000000


	//----- nvinfo : EIATTR_CBANK_PARAM_SIZE
	.align		4
.L_61:
        /*005c*/ 	.byte	0x03, 0x19
        /*005e*/ 	.short	0x0014


	//----- nvinfo : EIATTR_PARAM_CBANK
	.align		4
        /*0060*/ 	.byte	0x04, 0x0a
        /*0062*/ 	.short	(.L_63 - .L_62)
	.align		4
.L_62:
        /*0064*/ 	.word	index@(.nv.constant0._Z8veccInitPfS_i)
        /*0068*/ 	.short	0x0380
        /*006a*/ 	.short	0x0014


	//----- nvinfo : EIATTR_SW_WAR
	.align		4
.L_63:
        /*006c*/ 	.byte	0x04, 0x36
        /*006e*/ 	.short	(.L_65 - .L_64)
.L_64:
        /*0070*/ 	.word	0x00000008
.L_65:


//--------------------- .nv.callgraph             --------------------------
	.section	.nv.callgraph,"",@"SHT_CUDA_CALLGRAPH"
	.align	4
	.sectionentsize	8
	.align		4
        /*0000*/ 	.word	0x00000000
	.align		4
        /*0004*/ 	.word	0xffffffff
	.align		4
        /*0008*/ 	.word	0x00000000
	.align		4
        /*000c*/ 	.word	0xfffffffe
	.align		4
        /*0010*/ 	.word	0x00000000
	.align		4
        /*0014*/ 	.word	0xfffffffd
	.align		4
        /*0018*/ 	.word	0x00000000
	.align		4
        /*001c*/ 	.word	0xfffffffc


//--------------------- .text._Z5checkPfPbi       --------------------------
	.section	.text._Z5checkPfPbi,"ax",@progbits
	.align	128
        .global         _Z5checkPfPbi
        .type           _Z5checkPfPbi,@function
        .size           _Z5checkPfPbi,(.L_x_6 - _Z5checkPfPbi)
        .other          _Z5checkPfPbi,@"STO_CUDA_ENTRY STV_DEFAULT"
_Z5checkPfPbi:
.text._Z5checkPfPbi:
[----:B------:R-:W-:Y:S01]  /*0000*/  LDC R1, c[0x0][0x37c] ;  /* 0x0000df00ff017b82 */ /* 0x000fe20000000800 */
[----:B------:R-:W0:Y:S01]  /*0010*/  S2R R0, SR_CTAID.X ;  /* 0x0000000000007919 */ /* 0x000e220000002500 */
[----:B------:R-:W0:Y:S01]  /*0020*/  LDCU UR4, c[0x0][0x360] ;  /* 0x00006c00ff0477ac */ /* 0x000e220008000800 */
[----:B------:R-:W0:Y:S01]  /*0030*/  S2R R3, SR_TID.X ;  /* 0x0000000000037919 */ /* 0x000e220000002100 */
[----:B------:R-:W1:Y:S01]  /*0040*/  LDCU UR5, c[0x0][0x390] ;  /* 0x00007200ff0577ac */ /* 0x000e620008000800 */
[----:B0-----:R-:W-:-:S05]  /*0050*/  IMAD R0, R0, UR4, R3 ;  /* 0x0000000400007c24 */ /* 0x001fca000f8e0203 */
[----:B-1----:R-:W-:-:S13]  /*0060*/  ISETP.GE.AND P0, PT, R0, UR5, PT ;  /* 0x0000000500007c0c */ /* 0x002fda000bf06270 */
[----:B------:R-:W-:Y:S05]  /*0070*/  @P0 EXIT ;  /* 0x000000000000094d */ /* 0x000fea0003800000 */
[----:B------:R-:W0:Y:S01]  /*0080*/  LDC.64 R6, c[0x0][0x380] ;  /* 0x0000e000ff067b82 */ /* 0x000e220000000a00 */
[----:B------:R-:W1:Y:S01]  /*0090*/  LDCU UR5, c[0x0][0x370] ;  /* 0x00006e00ff0577ac */ /* 0x000e620008000800 */
[----:B------:R-:W2:Y:S01]  /*00a0*/  LDCU.64 UR6, c[0x0][0x358] ;  /* 0x00006b00ff0677ac */ /* 0x000ea20008000a00 */
[----:B------:R-:W3:Y:S01]  /*00b0*/  LDCU UR8, c[0x0][0x390] ;  /* 0x00007200ff0877ac */ /* 0x000ee20008000800 */
[----:B-1----:R-:W-:-:S12]  /*00c0*/  UIMAD UR4, UR4, UR5, URZ ;  /* 0x00000005040472a4 */ /* 0x002fd8000f8e02ff */
.L_x_0:
[----:B0-----:R-:W-:-:S06]  /*00d0*/  IMAD.WIDE R2, R0, 0x4, R6 ;  /* 0x0000000400027825 */ /* 0x001fcc00078e0206 */
[----:B--2---:R-:W2:Y:S01]  /*00e0*/  LDG.E R2, desc[UR6][R2.64] ;  /* 0x0000000602027981 */ /* 0x004ea2000c1e1900 */
[----:B------:R-:W-:Y:S02]  /*00f0*/  IADD3 R0, PT, PT, R0, UR4, RZ ;  /* 0x0000000400007c10 */ /* 0x000fe4000fffe0ff */
[----:B--2---:R-:W-:-:S13]  /*0100*/  FSETP.NEU.AND P0, PT, R2, 3, PT ;  /* 0x404000000200780b */ /* 0x004fda0003f0d000 */
[----:B------:R-:W0:Y:S02]  /*0110*/  @P0 LDC.64 R4, c[0x0][0x388] ;  /* 0x0000e200ff040b82 */ /* 0x000e240000000a00 */
[----:B0-----:R1:W-:Y:S01]  /*0120*/  @P0 STG.E.U8 desc[UR6][R4.64], RZ ;  /* 0x000000ff04000986 */ /* 0x0013e2000c101106 */
[----:B---3--:R-:W-:-:S13]  /*0130*/  ISETP.GE.AND P0, PT, R0, UR8, PT ;  /* 0x0000000800007c0c */ /* 0x008fda000bf06270 */
[----:B-1----:R-:W-:Y:S05]  /*0140*/  @!P0 BRA `(.L_x_0) ;  /* 0xfffffffc00e08947 */ /* 0x002fea000383ffff */
[----:B------:R-:W-:Y:S05]  /*0150*/  EXIT ;  /* 0x000000000000794d */ /* 0x000fea0003800000 */
.L_x_1:
[----:B------:R-:W-:-:S00]  /*0160*/  BRA `(.L_x_1) ;  /* 0xfffffffc00fc7947 */ /* 0x000fc0000383ffff */
[----:B------:R-:W-:-:S00]  /*0170*/  NOP ;  /* 0x0000000000007918 */ /* 0x000fc00000000000 */
        /* <DEDUP_REMOVED lines=8> */
.L_x_6:


//--------------------- .text._Z13veccAddKernelPfS_i --------------------------
	.section	.text._Z13veccAddKernelPfS_i,"ax",@progbits
	.align	128
        .global         _Z13veccAddKernelPfS_i
        .type           _Z13veccAddKernelPfS_i,@function
        .size           _Z13veccAddKernelPfS_i,(.L_x_7 - _Z13veccAddKernelPfS_i)
        .other          _Z13veccAddKernelPfS_i,@"STO_CUDA_ENTRY STV_DEFAULT"
_Z13veccAddKernelPfS_i:
.text._Z13veccAddKernelPfS_i:
        /* <DEDUP_REMOVED lines=10> */
[----:B------:R-:W2:Y:S06]  /*00a0*/  LDCU.64 UR6, c[0x0][0x358] ;  /* 0x00006b00ff0677ac */ /* 0x000eac0008000a00 */
[----:B------:R-:W3:Y:S01]  /*00b0*/  LDC.64 R8, c[0x0][0x388] ;  /* 0x0000e200ff087b82 */ /* 0x000ee20000000a00 */
[----:B-1----:R-:W-:-:S12]  /*00c0*/  UIMAD UR4, UR4, UR5, URZ ;  /* 0x00000005040472a4 */ /* 0x002fd8000f8e02ff */
.L_x_2:
[----:B0-----:R-:W-:-:S04]  /*00d0*/  IMAD.WIDE R2, R0, 0x4, R6 ;  /* 0x0000000400027825 */ /* 0x001fc800078e0206 */
[C---:B-1-3--:R-:W-:Y:S02]  /*00e0*/  IMAD.WIDE R4, R0.reuse, 0x4, R8 ;  /* 0x0000000400047825 */ /* 0x04afe400078e0208 */
[----:B--2---:R-:W2:Y:S04]  /*00f0*/  LDG.E R2, desc[UR6][R2.64] ;  /* 0x0000000602027981 */ /* 0x004ea8000c1e1900 */
[----:B------:R-:W2:Y:S01]  /*0100*/  LDG.E R11, desc[UR6][R4.64] ;  /* 0x00000006040b7981 */ /* 0x000ea2000c1e1900 */
[----:B------:R-:W-:-:S04]  /*0110*/  IADD3 R0, PT, PT, R0, UR4, RZ ;  /* 0x0000000400007c10 */ /* 0x000fc8000fffe0ff */
[----:B------:R-:W-:Y:S01]  /*0120*/  ISETP.GE.AND P0, PT, R0, UR8, PT ;  /* 0x0000000800007c0c */ /* 0x000fe2000bf06270 */
[----:B--2---:R-:W-:-:S05]  /*0130*/  FADD R11, R2, R11 ;  /* 0x0000000b020b7221 */ /* 0x004fca0000000000 */
[----:B------:R1:W-:Y:S07]  /*0140*/  STG.E desc[UR6][R4.64], R11 ;  /* 0x0000000b04007986 */ /* 0x0003ee000c101906 */
[----:B------:R-:W-:Y:S05]  /*0150*/  @!P0 BRA `(.L_x_2) ;  /* 0xfffffffc00dc8947 */ /* 0x000fea000383ffff */
[----:B------:R-:W-:Y:S05]  /*0160*/  EXIT ;  /* 0x000000000000794d */ /* 0x000fea0003800000 */
.L_x_3:
        /* <DEDUP_REMOVED lines=9> */
.L_x_7:


//--------------------- .text._Z8veccInitPfS_i    --------------------------
	.section	.text._Z8veccInitPfS_i,"ax",@progbits
	.align	128
        .global         _Z8veccInitPfS_i
        .type           _Z8veccInitPfS_i,@function
        .size           _Z8veccInitPfS_i,(.L_x_8 - _Z8veccInitPfS_i)
        .other          _Z8veccInitPfS_i,@"STO_CUDA_ENTRY STV_DEFAULT"
_Z8veccInitPfS_i:
.text._Z8veccInitPfS_i:
        /* <DEDUP_REMOVED lines=10> */
[----:B------:R-:W-:Y:S01]  /*00a0*/  HFMA2 R11, -RZ, RZ, 1.875, 0 ;  /* 0x3f800000ff0b7431 */ /* 0x000fe200000001ff */
[----:B------:R-:W-:Y:S01]  /*00b0*/  MOV R13, 0x40000000 ;  /* 0x40000000000d7802 */ /* 0x000fe20000000f00 */
[----:B------:R-:W2:Y:S04]  /*00c0*/  LDCU.64 UR6, c[0x0][0x358] ;  /* 0x00006b00ff0677ac */ /* 0x000ea80008000a00 */
[----:B------:R-:W3:Y:S01]  /*00d0*/  LDC.64 R8, c[0x0][0x388] ;  /* 0x0000e200ff087b82 */ /* 0x000ee20000000a00 */
[----:B-1----:R-:W-:-:S12]  /*00e0*/  UIMAD UR4, UR4, UR5, URZ ;  /* 0x00000005040472a4 */ /* 0x002fd8000f8e02ff */
.L_x_4:
[----:B0-----:R-:W-:-:S04]  /*00f0*/  IMAD.WIDE R2, R0, 0x4, R6 ;  /* 0x0000000400027825 */ /* 0x001fc800078e0206 */
[C---:B---3--:R-:W-:Y:S01]  /*0100*/  IMAD.WIDE R4, R0.reuse, 0x4, R8 ;  /* 0x0000000400047825 */ /* 0x048fe200078e0208 */
[----:B--2---:R1:W-:Y:S01]  /*0110*/  STG.E desc[UR6][R2.64], R11 ;  /* 0x0000000b02007986 */ /* 0x0043e2000c101906 */
[----:B------:R-:W-:-:S03]  /*0120*/  IADD3 R0, PT, PT, R0, UR4, RZ ;  /* 0x0000000400007c10 */ /* 0x000fc6000fffe0ff */
[----:B------:R1:W-:Y:S01]  /*0130*/  STG.E desc[UR6][R4.64], R13 ;  /* 0x0000000d04007986 */ /* 0x0003e2000c101906 */
[----:B------:R-:W-:-:S13]  /*0140*/  ISETP.GE.AND P0, PT, R0, UR8, PT ;  /* 0x0000000800007c0c */ /* 0x000fda000bf06270 */
[----:B-1----:R-:W-:Y:S05]  /*0150*/  @!P0 BRA `(.L_x_4) ;  /* 0xfffffffc00e48947 */ /* 0x002fea000383ffff */
[----:B------:R-:W-:Y:S05]  /*0160*/  EXIT ;  /* 0x000000000000794d */ /* 0x000fea0003800000 */
.L_x_5:
        /* <DEDUP_REMOVED lines=9> */
.L_x_8:


//--------------------- .nv.shared.reserved.0     --------------------------
	.section	.nv.shared.reserved.0,"aw",@nobits
	.weak		__nv_reservedSMEM_offset_0_alias
	.size		__nv_reservedSMEM_offset_0_alias, 0, 64
	.other		__nv_reservedSMEM_offset_0_alias,@"STO_CUDA_RESERVED_SHARED STV_DEFAULT"
__nv_reservedSMEM_offset_0_alias:
	.zero		0
	.zero		64


//--------------------- .nv.constant0._Z5checkPfPbi --------------------------
	.section	.nv.constant0._Z5checkPfPbi,"a",@progbits
	.sectionflags	@""
	.align	4
.nv.constant0._Z5checkPfPbi:
	.zero		916


//--------------------- .nv.constant0._Z13veccAddKernelPfS_i --------------------------
	.section	.nv.constant0._Z13veccAddKernelPfS_i,"a",@progbits
	.sectionflags	@""
	.align	4
.nv.constant0._Z13veccAddKernelPfS_i:
	.zero		916


//--------------------- .nv.constant0._Z8veccInitPfS_i --------------------------
	.section	.nv.constant0._Z8veccInitPfS_i,"a",@progbits
	.sectionflags	@""
	.align	4
.nv.constant0._Z8veccInitPfS_i:
	.zero		916


//--------------------- SYMBOLS --------------------------

	.type		.nv.reservedSmem.offset0,@object
	.size		.nv.reservedSmem.offset0,0x4
